//
// Generated by NVIDIA NVVM Compiler
//
// Compiler Build ID: CL-36424714
// Cuda compilation tools, release 13.0, V13.0.88
// Based on NVVM 20.0.0
//

.version 9.0
.target sm_100
.address_size 64

	// .globl	_Z7pointerP4testPdi
.extern .func  (.param .b32 func_retval0) vprintf
(
	.param .b64 vprintf_param_0,
	.param .b64 vprintf_param_1
)
;
.global .align 1 .b8 $str[12] = {105, 110, 100, 101, 120, 32, 61, 32, 37, 100, 10};
.global .align 1 .b8 $str$1[23] = {67, 85, 68, 65, 32, 115, 97, 105, 100, 58, 32, 104, 101, 108, 108, 111, 32, 119, 111, 114, 108, 100};

.visible .entry _Z7pointerP4testPdi(
	.param .u64 .ptr .align 1 _Z7pointerP4testPdi_param_0,
	.param .u64 .ptr .align 1 _Z7pointerP4testPdi_param_1,
	.param .u32 _Z7pointerP4testPdi_param_2
)
{
	.reg .pred 	%p<2>;
	.reg .b32 	%r<6>;
	.reg .b64 	%rd<8>;

	ld.param.u64 	%rd1, [_Z7pointerP4testPdi_param_0];
	ld.param.u64 	%rd2, [_Z7pointerP4testPdi_param_1];
	ld.param.u32 	%r2, [_Z7pointerP4testPdi_param_2];
	mov.u32 	%r3, %tid.x;
	mov.u32 	%r4, %ctaid.x;
	mov.u32 	%r5, %ntid.x;
	mad.lo.s32 	%r1, %r4, %r5, %r3;
	setp.ge.s32 	%p1, %r1, %r2;
	@%p1 bra 	$L__BB0_2;
	cvta.to.global.u64 	%rd3, %rd1;
	mul.wide.s32 	%rd4, %r1, 8;
	add.s64 	%rd5, %rd2, %rd4;
	mul.wide.s32 	%rd6, %r1, 32;
	add.s64 	%rd7, %rd3, %rd6;
	st.global.u64 	[%rd7+8], %rd5;
$L__BB0_2:
	ret;

}
	// .globl	_Z5test2i
.visible .entry _Z5test2i(
	.param .u32 _Z5test2i_param_0
)
{
	.local .align 8 .b8 	__local_depot1[8];
	.reg .b64 	%SP;
	.reg .b64 	%SPL;
	.reg .b32 	%r<6>;
	.reg .b64 	%rd<7>;

	mov.u64 	%SPL, __local_depot1;
	cvta.local.u64 	%SP, %SPL;
	add.u64 	%rd1, %SP, 0;
	add.u64 	%rd2, %SPL, 0;
	mov.u32 	%r1, %tid.x;
	st.local.u32 	[%rd2], %r1;
	mov.u64 	%rd3, $str;
	cvta.global.u64 	%rd4, %rd3;
	{ // callseq 0, 0
	.param .b64 param0;
	st.param.b64 	[param0], %rd4;
	.param .b64 param1;
	st.param.b64 	[param1], %rd1;
	.param .b32 retval0;
	call.uni (retval0), 
	vprintf, 
	(
	param0, 
	param1
	);
	ld.param.b32 	%r2, [retval0];
	} // callseq 0
	mov.u64 	%rd5, $str$1;
	cvta.global.u64 	%rd6, %rd5;
	{ // callseq 1, 0
	.param .b64 param0;
	st.param.b64 	[param0], %rd6;
	.param .b64 param1;
	st.param.b64 	[param1], 0;
	.param .b32 retval0;
	call.uni (retval0), 
	vprintf, 
	(
	param0, 
	param1
	);
	ld.param.b32 	%r4, [retval0];
	} // callseq 1
	ret;

}
	// .globl	_Z7testingP4testi
.visible .entry _Z7testingP4testi(
	.param .u64 .ptr .align 1 _Z7testingP4testi_param_0,
	.param .u32 _Z7testingP4testi_param_1
)
{
	.local .align 8 .b8 	__local_depot2[8];
	.reg .b64 	%SP;
	.reg .b64 	%SPL;
	.reg .pred 	%p<2>;
	.reg .b32 	%r<25>;
	.reg .b64 	%rd<20>;
	.reg .b64 	%fd<2>;

	mov.u64 	%SPL, __local_depot2;
	cvta.local.u64 	%SP, %SPL;
	ld.param.u64 	%rd1, [_Z7testingP4testi_param_0];
	ld.param.u32 	%r2, [_Z7testingP4testi_param_1];
	add.u64 	%rd2, %SP, 0;
	add.u64 	%rd3, %SPL, 0;
	mov.u32 	%r1, %tid.x;
	st.local.u32 	[%rd3], %r1;
	mov.u64 	%rd4, $str;
	cvta.global.u64 	%rd5, %rd4;
	{ // callseq 2, 0
	.param .b64 param0;
	st.param.b64 	[param0], %rd5;
	.param .b64 param1;
	st.param.b64 	[param1], %rd2;
	.param .b32 retval0;
	call.uni (retval0), 
	vprintf, 
	(
	param0, 
	param1
	);
	ld.param.b32 	%r3, [retval0];
	} // callseq 2
	setp.ge.s32 	%p1, %r1, %r2;
	@%p1 bra 	$L__BB2_2;
	cvta.to.global.u64 	%rd6, %rd1;
	mul.wide.u32 	%rd7, %r1, 32;
	add.s64 	%rd8, %rd6, %rd7;
	ld.global.u64 	%rd9, [%rd8+24];
	ld.u32 	%r5, [%rd9];
	add.s32 	%r6, %r5, 1;
	st.u32 	[%rd9], %r6;
	ld.global.u64 	%rd10, [%rd8+24];
	ld.u32 	%r7, [%rd10+4];
	add.s32 	%r8, %r7, 1;
	st.u32 	[%rd10+4], %r8;
	ld.global.u64 	%rd11, [%rd8+24];
	ld.u32 	%r9, [%rd11+8];
	add.s32 	%r10, %r9, 1;
	st.u32 	[%rd11+8], %r10;
	ld.global.u64 	%rd12, [%rd8+24];
	ld.u32 	%r11, [%rd12+12];
	add.s32 	%r12, %r11, 1;
	st.u32 	[%rd12+12], %r12;
	ld.global.u64 	%rd13, [%rd8+24];
	ld.u32 	%r13, [%rd13+16];
	add.s32 	%r14, %r13, 1;
	st.u32 	[%rd13+16], %r14;
	ld.global.u64 	%rd14, [%rd8+24];
	ld.u32 	%r15, [%rd14+20];
	add.s32 	%r16, %r15, 1;
	st.u32 	[%rd14+20], %r16;
	ld.global.u64 	%rd15, [%rd8+24];
	ld.u32 	%r17, [%rd15+24];
	add.s32 	%r18, %r17, 1;
	st.u32 	[%rd15+24], %r18;
	ld.global.u64 	%rd16, [%rd8+24];
	ld.u32 	%r19, [%rd16+28];
	add.s32 	%r20, %r19, 1;
	st.u32 	[%rd16+28], %r20;
	ld.global.u64 	%rd17, [%rd8+24];
	ld.u32 	%r21, [%rd17+32];
	add.s32 	%r22, %r21, 1;
	st.u32 	[%rd17+32], %r22;
	ld.global.u64 	%rd18, [%rd8+24];
	ld.u32 	%r23, [%rd18+36];
	add.s32 	%r24, %r23, 1;
	st.u32 	[%rd18+36], %r24;
	ld.global.u64 	%rd19, [%rd8+8];
	ld.f64 	%fd1, [%rd19];
	st.global.f64 	[%rd8+16], %fd1;
$L__BB2_2:
	ret;

}


// ===== COMPILED SASS (sm_100) =====

	.target	sm_100

	.elftype	@"ET_EXEC"


//--------------------- .note.nv.tkinfo           --------------------------
	.section	.note.nv.tkinfo,"",@"SHT_NOTE"
	.sectionflags	@"SHF_NOTE_NV_TKINFO"
	.tkinfo
        /*0018*/ 	.word	0x00000002
        /*0030*/ 	.string	""
        /*0030*/ 	.string	"ptxas"
        /*0030*/ 	.string	"Cuda compilation tools, release 13.0, V13.0.88"
        /*0030*/ 	.string	"Build cuda_13.0.r13.0/compiler.36424714_0"
        /*0030*/ 	.string	"-arch sm_100 -m 64 "



//--------------------- .note.nv.cuinfo           --------------------------
	.section	.note.nv.cuinfo,"",@"SHT_NOTE"
	.sectionflags	@"SHF_NOTE_NV_CUINFO"
        /*0018*/ 	.short	0x0002
        /*001a*/ 	.short	0x0064
        /*001c*/ 	.short	0x0082
	.zero		2


//--------------------- .nv.info                  --------------------------
	.section	.nv.info,"",@"SHT_CUDA_INFO"
	.align	4


	//----- nvinfo : EIATTR_REGCOUNT
	.align		4
        /*0000*/ 	.byte	0x04, 0x2f
        /*0002*/ 	.short	(.L_3 - .L_2)
	.align		4
.L_2:
        /*0004*/ 	.word	index@(_Z7pointerP4testPdi)
        /*0008*/ 	.word	0x0000000a


	//----- nvinfo : EIATTR_FRAME_SIZE
	.align		4
.L_3:
        /*000c*/ 	.byte	0x04, 0x11
        /*000e*/ 	.short	(.L_5 - .L_4)
	.align		4
.L_4:
        /*0010*/ 	.word	index@(_Z7pointerP4testPdi)
        /*0014*/ 	.word	0x00000000


	//----- nvinfo : EIATTR_REGCOUNT
	.align		4
.L_5:
        /*0018*/ 	.byte	0x04, 0x2f
        /*001a*/ 	.short	(.L_7 - .L_6)
	.align		4
.L_6:
        /*001c*/ 	.word	index@(_Z5test2i)
        /*0020*/ 	.word	0x00000018


	//----- nvinfo : EIATTR_FRAME_SIZE
	.align		4
.L_7:
        /*0024*/ 	.byte	0x04, 0x11
        /*0026*/ 	.short	(.L_9 - .L_8)
	.align		4
.L_8:
        /*0028*/ 	.word	index@(_Z5test2i)
        /*002c*/ 	.word	0x00000008


	//----- nvinfo : EIATTR_REGCOUNT
	.align		4
.L_9:
        /*0030*/ 	.byte	0x04, 0x2f
        /*0032*/ 	.short	(.L_11 - .L_10)
	.align		4
.L_10:
        /*0034*/ 	.word	index@(_Z7testingP4testi)
        /*0038*/ 	.word	0x00000018


	//----- nvinfo : EIATTR_FRAME_SIZE
	.align		4
.L_11:
        /*003c*/ 	.byte	0x04, 0x11
        /*003e*/ 	.short	(.L_13 - .L_12)
	.align		4
.L_12:
        /*0040*/ 	.word	index@(_Z7testingP4testi)
        /*0044*/ 	.word	0x00000008


	//----- nvinfo : EIATTR_MIN_STACK_SIZE
	.align		4
.L_13:
        /*0048*/ 	.byte	0x04, 0x12
        /*004a*/ 	.short	(.L_15 - .L_14)
	.align		4
.L_14:
        /*004c*/ 	.word	index@(_Z7testingP4testi)
        /*0050*/ 	.word	0x00000008


	//----- nvinfo : EIATTR_MIN_STACK_SIZE
	.align		4
.L_15:
        /*0054*/ 	.byte	0x04, 0x12
        /*0056*/ 	.short	(.L_17 - .L_16)
	.align		4
.L_16:
        /*0058*/ 	.word	index@(_Z5test2i)
        /*005c*/ 	.word	0x00000008


	//----- nvinfo : EIATTR_MIN_STACK_SIZE
	.align		4
.L_17:
        /*0060*/ 	.byte	0x04, 0x12
        /*0062*/ 	.short	(.L_19 - .L_18)
	.align		4
.L_18:
        /*0064*/ 	.word	index@(_Z7pointerP4testPdi)
        /*0068*/ 	.word	0x00000000
.L_19:


//--------------------- .nv.compat                --------------------------
	.section	.nv.compat,"",@"SHT_CUDA_COMPAT_INFO"
	.align	4
        /*0000*/ 	.byte	0x02, 0x09, 0x00, 0x00, 0x02, 0x02, 0x01, 0x00, 0x02, 0x05, 0x05, 0x00, 0x03, 0x07, 0x01, 0x01
        /*0010*/ 	.byte	0x02, 0x03, 0x00, 0x00, 0x02, 0x06, 0x01, 0x00, 0x04, 0x0b, 0x08, 0x00, 0x09, 0x00, 0x00, 0x00
        /*0020*/ 	.byte	0x00, 0x00, 0x00, 0x00


//--------------------- .nv.info._Z7testingP4testi --------------------------
	.section	.nv.info._Z7testingP4testi,"",@"SHT_CUDA_INFO"
	.sectionflags	@""
	.align	4


	//----- nvinfo : EIATTR_CUDA_API_VERSION
	.align		4
        /*0000*/ 	.byte	0x04, 0x37
        /*0002*/ 	.short	(.L_21 - .L_20)
.L_20:
        /*0004*/ 	.word	0x00000082


	//----- nvinfo : EIATTR_KPARAM_INFO
	.align		4
.L_21:
        /*0008*/ 	.byte	0x04, 0x17
        /*000a*/ 	.short	(.L_23 - .L_22)
.L_22:
        /*000c*/ 	.word	0x00000000
        /*0010*/ 	.short	0x0001
        /*0012*/ 	.short	0x0008
        /*0014*/ 	.byte	0x00, 0xf0, 0x11, 0x00


	//----- nvinfo : EIATTR_KPARAM_INFO
	.align		4
.L_23:
        /*0018*/ 	.byte	0x04, 0x17
        /*001a*/ 	.short	(.L_25 - .L_24)
.L_24:
        /*001c*/ 	.word	0x00000000
        /*0020*/ 	.short	0x0000
        /*0022*/ 	.short	0x0000
        /*0024*/ 	.byte	0x00, 0xf5, 0x21, 0x00


	//----- nvinfo : EIATTR_SPARSE_MMA_MASK
	.align		4
.L_25:
        /*0028*/ 	.byte	0x03, 0x50
        /*002a*/ 	.short	0x0000


	//----- nvinfo : EIATTR_MAXREG_COUNT
	.align		4
        /*002c*/ 	.byte	0x03, 0x1b
        /*002e*/ 	.short	0x00ff


	//----- nvinfo : EIATTR_EXTERNS
	.align		4
        /*0030*/ 	.byte	0x04, 0x0f
        /*0032*/ 	.short	(.L_27 - .L_26)


	//   ....[0]....
	.align		4
.L_26:
        /*0034*/ 	.word	index@(vprintf)


	//----- nvinfo : EIATTR_MERCURY_ISA_VERSION
	.align		4
.L_27:
        /*0038*/ 	.byte	0x03, 0x5f
        /*003a*/ 	.short	0x0101


	//----- nvinfo : EIATTR_VRC_CTA_INIT_COUNT
	.align		4
        /*003c*/ 	.byte	0x02, 0x4a
	.zero		1
	.zero		1


	//----- nvinfo : EIATTR_SYSCALL_OFFSETS
	.align		4
        /*0040*/ 	.byte	0x04, 0x46
        /*0042*/ 	.short	(.L_29 - .L_28)


	//   ....[0]....
.L_28:
        /*0044*/ 	.word	0x000000e0


	//----- nvinfo : EIATTR_EXIT_INSTR_OFFSETS
	.align		4
.L_29:
        /*0048*/ 	.byte	0x04, 0x1c
        /*004a*/ 	.short	(.L_31 - .L_30)


	//   ....[0]....
.L_30:
        /*004c*/ 	.word	0x00000110


	//   ....[1]....
        /*0050*/ 	.word	0x00000400


	//----- nvinfo : EIATTR_CRS_STACK_SIZE
	.align		4
.L_31:
        /*0054*/ 	.byte	0x04, 0x1e
        /*0056*/ 	.short	(.L_33 - .L_32)
.L_32:
        /*0058*/ 	.word	0x00000000


	//----- nvinfo : EIATTR_CBANK_PARAM_SIZE
	.align		4
.L_33:
        /*005c*/ 	.byte	0x03, 0x19
        /*005e*/ 	.short	0x000c


	//----- nvinfo : EIATTR_PARAM_CBANK
	.align		4
        /*0060*/ 	.byte	0x04, 0x0a
        /*0062*/ 	.short	(.L_35 - .L_34)
	.align		4
.L_34:
        /*0064*/ 	.word	index@(.nv.constant0._Z7testingP4testi)
        /*0068*/ 	.short	0x0380
        /*006a*/ 	.short	0x000c


	//----- nvinfo : EIATTR_SW_WAR
	.align		4
.L_35:
        /*006c*/ 	.byte	0x04, 0x36
        /*006e*/ 	.short	(.L_37 - .L_36)
.L_36:
        /*0070*/ 	.word	0x00000008
.L_37:


//--------------------- .nv.info._Z5test2i        --------------------------
	.section	.nv.info._Z5test2i,"",@"SHT_CUDA_INFO"
	.sectionflags	@""
	.align	4


	//----- nvinfo : EIATTR_CUDA_API_VERSION
	.align		4
        /*0000*/ 	.byte	0x04, 0x37
        /*0002*/ 	.short	(.L_39 - .L_38)
.L_38:
        /*0004*/ 	.word	0x00000082


	//----- nvinfo : EIATTR_KPARAM_INFO
	.align		4
.L_39:
        /*0008*/ 	.byte	0x04, 0x17
        /*000a*/ 	.short	(.L_41 - .L_40)
.L_40:
        /*000c*/ 	.word	0x00000000
        /*0010*/ 	.short	0x0000
        /*0012*/ 	.short	0x0000
        /*0014*/ 	.byte	0x00, 0xf0, 0x11, 0x00


	//----- nvinfo : EIATTR_SPARSE_MMA_MASK
	.align		4
.L_41:
        /*0018*/ 	.byte	0x03, 0x50
        /*001a*/ 	.short	0x0000


	//----- nvinfo : EIATTR_MAXREG_COUNT
	.align		4
        /*001c*/ 	.byte	0x03, 0x1b
        /*001e*/ 	.short	0x00ff


	//----- nvinfo : EIATTR_EXTERNS
	.align		4
        /*0020*/ 	.byte	0x04, 0x0f
        /*0022*/ 	.short	(.L_43 - .L_42)


	//   ....[0]....
	.align		4
.L_42:
        /*0024*/ 	.word	index@(vprintf)


	//----- nvinfo : EIATTR_MERCURY_ISA_VERSION
	.align		4
.L_43:
        /*0028*/ 	.byte	0x03, 0x5f
        /*002a*/ 	.short	0x0101


	//----- nvinfo : EIATTR_VRC_CTA_INIT_COUNT
	.align		4
        /*002c*/ 	.byte	0x02, 0x4a
	.zero		1
	.zero		1


	//----- nvinfo : EIATTR_SYSCALL_OFFSETS
	.align		4
        /*0030*/ 	.byte	0x04, 0x46
        /*0032*/ 	.short	(.L_45 - .L_44)


	//   ....[0]....
.L_44:
        /*0034*/ 	.word	0x000000e0


	//   ....[1]....
        /*0038*/ 	.word	0x00000150


	//----- nvinfo : EIATTR_EXIT_INSTR_OFFSETS
	.align		4
.L_45:
        /*003c*/ 	.byte	0x04, 0x1c
        /*003e*/ 	.short	(.L_47 - .L_46)


	//   ....[0]....
.L_46:
        /*0040*/ 	.word	0x00000160


	//----- nvinfo : EIATTR_CBANK_PARAM_SIZE
	.align		4
.L_47:
        /*0044*/ 	.byte	0x03, 0x19
        /*0046*/ 	.short	0x0004


	//----- nvinfo : EIATTR_PARAM_CBANK
	.align		4
        /*0048*/ 	.byte	0x04, 0x0a
        /*004a*/ 	.short	(.L_49 - .L_48)
	.align		4
.L_48:
        /*004c*/ 	.word	index@(.nv.constant0._Z5test2i)
        /*0050*/ 	.short	0x0380
        /*0052*/ 	.short	0x0004


	//----- nvinfo : EIATTR_SW_WAR
	.align		4
.L_49:
        /*0054*/ 	.byte	0x04, 0x36
        /*0056*/ 	.short	(.L_51 - .L_50)
.L_50:
        /*0058*/ 	.word	0x00000008
.L_51:


//--------------------- .nv.info._Z7pointerP4testPdi --------------------------
	.section	.nv.info._Z7pointerP4testPdi,"",@"SHT_CUDA_INFO"
	.sectionflags	@""
	.align	4


	//----- nvinfo : EIATTR_CUDA_API_VERSION
	.align		4
        /*0000*/ 	.byte	0x04, 0x37
        /*0002*/ 	.short	(.L_53 - .L_52)
.L_52:
        /*0004*/ 	.word	0x00000082


	//----- nvinfo : EIATTR_KPARAM_INFO
	.align		4
.L_53:
        /*0008*/ 	.byte	0x04, 0x17
        /*000a*/ 	.short	(.L_55 - .L_54)
.L_54:
        /*000c*/ 	.word	0x00000000
        /*0010*/ 	.short	0x0002
        /*0012*/ 	.short	0x0010
        /*0014*/ 	.byte	0x00, 0xf0, 0x11, 0x00


	//----- nvinfo : EIATTR_KPARAM_INFO
	.align		4
.L_55:
        /*0018*/ 	.byte	0x04, 0x17
        /*001a*/ 	.short	(.L_57 - .L_56)
.L_56:
        /*001c*/ 	.word	0x00000000
        /*0020*/ 	.short	0x0001
        /*0022*/ 	.short	0x0008
        /*0024*/ 	.byte	0x00, 0xf5, 0x21, 0x00


	//----- nvinfo : EIATTR_KPARAM_INFO
	.align		4
.L_57:
        /*0028*/ 	.byte	0x04, 0x17
        /*002a*/ 	.short	(.L_59 - .L_58)
.L_58:
        /*002c*/ 	.word	0x00000000
        /*0030*/ 	.short	0x0000
        /*0032*/ 	.short	0x0000
        /*0034*/ 	.byte	0x00, 0xf5, 0x21, 0x00


	//----- nvinfo : EIATTR_SPARSE_MMA_MASK
	.align		4
.L_59:
        /*0038*/ 	.byte	0x03, 0x50
        /*003a*/ 	.short	0x0000


	//----- nvinfo : EIATTR_MAXREG_COUNT
	.align		4
        /*003c*/ 	.byte	0x03, 0x1b
        /*003e*/ 	.short	0x00ff


	//----- nvinfo : EIATTR_MERCURY_ISA_VERSION
	.align		4
        /*0040*/ 	.byte	0x03, 0x5f
        /*0042*/ 	.short	0x0101


	//----- nvinfo : EIATTR_VRC_CTA_INIT_COUNT
	.align		4
        /*0044*/ 	.byte	0x02, 0x4a
	.zero		1
	.zero		1


	//----- nvinfo : EIATTR_EXIT_INSTR_OFFSETS
	.align		4
        /*0048*/ 	.byte	0x04, 0x1c
        /*004a*/ 	.short	(.L_61 - .L_60)


	//   ....[0]....
.L_60:
        /*004c*/ 	.word	0x00000070


	//   ....[1]....
        /*0050*/ 	.word	0x000000e0


	//----- nvinfo : EIATTR_CBANK_PARAM_SIZE
	.align		4
.L_61:
        /*0054*/ 	.byte	0x03, 0x19
        /*0056*/ 	.short	0x0014


	//----- nvinfo : EIATTR_PARAM_CBANK
	.align		4
        /*0058*/ 	.byte	0x04, 0x0a
        /*005a*/ 	.short	(.L_63 - .L_62)
	.align		4
.L_62:
        /*005c*/ 	.word	index@(.nv.constant0._Z7pointerP4testPdi)
        /*0060*/ 	.short	0x0380
        /*0062*/ 	.short	0x0014


	//----- nvinfo : EIATTR_SW_WAR
	.align		4
.L_63:
        /*0064*/ 	.byte	0x04, 0x36
        /*0066*/ 	.short	(.L_65 - .L_64)
.L_64:
        /*0068*/ 	.word	0x00000008
.L_65:


//--------------------- .nv.callgraph             --------------------------
	.section	.nv.callgraph,"",@"SHT_CUDA_CALLGRAPH"
	.align	4
	.sectionentsize	8
	.align		4
        /*0000*/ 	.word	0x00000000
	.align		4
        /*0004*/ 	.word	0xffffffff
	.align		4
        /*0008*/ 	.word	index@(_Z7testingP4testi)
	.align		4
        /*000c*/ 	.word	index@(vprintf)
	.align		4
        /*0010*/ 	.word	index@(_Z5test2i)
	.align		4
        /*0014*/ 	.word	index@(vprintf)
	.align		4
        /*0018*/ 	.word	0x00000000
	.align		4
        /*001c*/ 	.word	0xfffffffe
	.align		4
        /*0020*/ 	.word	0x00000000
	.align		4
        /*0024*/ 	.word	0xfffffffd
	.align		4
        /*0028*/ 	.word	0x00000000
	.align		4
        /*002c*/ 	.word	0xfffffffc


//--------------------- .nv.constant4             --------------------------
	.section	.nv.constant4,"a",@progbits
	.align	8
	.align		8
.nv.constant4:
        /*0000*/ 	.dword	vprintf
	.align		8
        /*0008*/ 	.dword	$str
	.align		8
        /*0010*/ 	.dword	$str$1


//--------------------- .text._Z7testingP4testi   --------------------------
	.section	.text._Z7testingP4testi,"ax",@progbits
	.align	128
        .global         _Z7testingP4testi
        .type           _Z7testingP4testi,@function
        .size           _Z7testingP4testi,(.L_x_6 - _Z7testingP4testi)
        .other          _Z7testingP4testi,@"STO_CUDA_ENTRY STV_DEFAULT"
_Z7testingP4testi:
.text._Z7testingP4testi:
[----:B------:R-:W0:Y:S01]  /*0000*/  LDC R1, c[0x0][0x37c] ;  /* 0x0000df00ff017b82 */ /* 0x000e220000000800 */
[----:B------:R-:W1:Y:S01]  /*0010*/  S2R R16, SR_TID.X ;  /* 0x0000000000107919 */ /* 0x000e620000002100 */
[----:B0-----:R-:W-:Y:S01]  /*0020*/  VIADD R1, R1, 0xfffffff8 ;  /* 0xfffffff801017836 */ /* 0x001fe20000000000 */
[----:B------:R-:W-:Y:S01]  /*0030*/  MOV R0, 0x0 ;  /* 0x0000000000007802 */ /* 0x000fe20000000f00 */
[----:B------:R-:W0:Y:S04]  /*0040*/  LDCU UR4, c[0x0][0x2f8] ;  /* 0x00005f00ff0477ac */ /* 0x000e280008000800 */
[----:B------:R2:W3:Y:S01]  /*0050*/  LDC.64 R2, c[0x4][R0] ;  /* 0x0100000000027b82 */ /* 0x0004e20000000a00 */
[----:B------:R-:W4:Y:S01]  /*0060*/  LDCU.64 UR6, c[0x4][0x8] ;  /* 0x01000100ff0677ac */ /* 0x000f220008000a00 */
[----:B------:R-:W5:Y:S01]  /*0070*/  LDCU UR5, c[0x0][0x2fc] ;  /* 0x00005f80ff0577ac */ /* 0x000f620008000800 */
[----:B0-----:R-:W-:Y:S01]  /*0080*/  IADD3 R6, P0, PT, R1, UR4, RZ ;  /* 0x0000000401067c10 */ /* 0x001fe2000ff1e0ff */
[----:B----4-:R-:W-:Y:S01]  /*0090*/  IMAD.U32 R4, RZ, RZ, UR6 ;  /* 0x00000006ff047e24 */ /* 0x010fe2000f8e00ff */
[----:B------:R-:W-:-:S03]  /*00a0*/  MOV R5, UR7 ;  /* 0x0000000700057c02 */ /* 0x000fc60008000f00 */
[----:B-----5:R-:W-:Y:S01]  /*00b0*/  IMAD.X R7, RZ, RZ, UR5, P0 ;  /* 0x00000005ff077e24 */ /* 0x020fe200080e06ff */
[----:B-1----:R2:W-:Y:S07]  /*00c0*/  STL [R1], R16 ;  /* 0x0000001001007387 */ /* 0x0025ee0000100800 */
[----:B------:R-:W-:-:S07]  /*00d0*/  LEPC R20, `(.L_x_0) ;  /* 0x000000001014794e */ /* 0x000fce0000000000 */
[----:B--23--:R-:W-:Y:S05]  /*00e0*/  CALL.ABS.NOINC R2 ;  /* 0x0000000002007343 */ /* 0x00cfea0003c00000 */
.L_x_0:
[----:B------:R-:W0:Y:S02]  /*00f0*/  LDCU UR4, c[0x0][0x388] ;  /* 0x00007100ff0477ac */ /* 0x000e240008000800 */
[----:B0-----:R-:W-:-:S13]  /*0100*/  ISETP.GE.AND P0, PT, R16, UR4, PT ;  /* 0x0000000410007c0c */ /* 0x001fda000bf06270 */
[----:B------:R-:W-:Y:S05]  /*0110*/  @P0 EXIT ;  /* 0x000000000000094d */ /* 0x000fea0003800000 */
[----:B------:R-:W0:Y:S01]  /*0120*/  LDC.64 R2, c[0x0][0x380] ;  /* 0x0000e000ff027b82 */ /* 0x000e220000000a00 */
[----:B------:R-:W1:Y:S01]  /*0130*/  LDCU.64 UR4, c[0x0][0x358] ;  /* 0x00006b00ff0477ac */ /* 0x000e620008000a00 */
[----:B0-----:R-:W-:-:S05]  /*0140*/  IMAD.WIDE.U32 R16, R16, 0x20, R2 ;  /* 0x0000002010107825 */ /* 0x001fca00078e0002 */
[----:B-1----:R-:W2:Y:S04]  /*0150*/  LDG.E.64 R2, desc[UR4][R16.64+0x18] ;  /* 0x0000180410027981 */ /* 0x002ea8000c1e1b00 */
[----:B--2---:R-:W2:Y:S02]  /*0160*/  LD.E R0, desc[UR4][R2.64] ;  /* 0x0000000402007980 */ /* 0x004ea4000c101900 */
[----:B--2---:R-:W-:-:S05]  /*0170*/  IADD3 R11, PT, PT, R0, 0x1, RZ ;  /* 0x00000001000b7810 */ /* 0x004fca0007ffe0ff */
[----:B------:R0:W-:Y:S04]  /*0180*/  ST.E desc[UR4][R2.64], R11 ;  /* 0x0000000b02007985 */ /* 0x0001e8000c101904 */
[----:B------:R-:W2:Y:S04]  /*0190*/  LDG.E.64 R4, desc[UR4][R16.64+0x18] ;  /* 0x0000180410047981 */ /* 0x000ea8000c1e1b00 */
[----:B--2---:R-:W2:Y:S02]  /*01a0*/  LD.E R0, desc[UR4][R4.64+0x4] ;  /* 0x0000040404007980 */ /* 0x004ea4000c101900 */
[----:B--2---:R-:W-:-:S05]  /*01b0*/  VIADD R13, R0, 0x1 ;  /* 0x00000001000d7836 */ /* 0x004fca0000000000 */
[----:B------:R1:W-:Y:S04]  /*01c0*/  ST.E desc[UR4][R4.64+0x4], R13 ;  /* 0x0000040d04007985 */ /* 0x0003e8000c101904 */
[----:B------:R-:W2:Y:S04]  /*01d0*/  LDG.E.64 R6, desc[UR4][R16.64+0x18] ;  /* 0x0000180410067981 */ /* 0x000ea8000c1e1b00 */
[----:B--2---:R-:W2:Y:S02]  /*01e0*/  LD.E R0, desc[UR4][R6.64+0x8] ;  /* 0x0000080406007980 */ /* 0x004ea4000c101900 */
[----:B--2---:R-:W-:-:S05]  /*01f0*/  IADD3 R15, PT, PT, R0, 0x1, RZ ;  /* 0x00000001000f7810 */ /* 0x004fca0007ffe0ff */
[----:B------:R2:W-:Y:S04]  /*0200*/  ST.E desc[UR4][R6.64+0x8], R15 ;  /* 0x0000080f06007985 */ /* 0x0005e8000c101904 */
[----:B------:R-:W3:Y:S04]  /*0210*/  LDG.E.64 R8, desc[UR4][R16.64+0x18] ;  /* 0x0000180410087981 */ /* 0x000ee8000c1e1b00 */
[----:B---3--:R-:W0:Y:S02]  /*0220*/  LD.E R0, desc[UR4][R8.64+0xc] ;  /* 0x00000c0408007980 */ /* 0x008e24000c101900 */
[----:B0-----:R-:W-:-:S05]  /*0230*/  VIADD R11, R0, 0x1 ;  /* 0x00000001000b7836 */ /* 0x001fca0000000000 */
[----:B------:R0:W-:Y:S04]  /*0240*/  ST.E desc[UR4][R8.64+0xc], R11 ;  /* 0x00000c0b08007985 */ /* 0x0001e8000c101904 */
[----:B------:R-:W3:Y:S04]  /*0250*/  LDG.E.64 R2, desc[UR4][R16.64+0x18] ;  /* 0x0000180410027981 */ /* 0x000ee8000c1e1b00 */
[----:B---3--:R-:W1:Y:S02]  /*0260*/  LD.E R0, desc[UR4][R2.64+0x10] ;  /* 0x0000100402007980 */ /* 0x008e64000c101900 */
[----:B-1----:R-:W-:-:S05]  /*0270*/  IADD3 R13, PT, PT, R0, 0x1, RZ ;  /* 0x00000001000d7810 */ /* 0x002fca0007ffe0ff */
[----:B------:R1:W-:Y:S04]  /*0280*/  ST.E desc[UR4][R2.64+0x10], R13 ;  /* 0x0000100d02007985 */ /* 0x0003e8000c101904 */
[----:B------:R-:W3:Y:S04]  /*0290*/  LDG.E.64 R4, desc[UR4][R16.64+0x18] ;  /* 0x0000180410047981 */ /* 0x000ee8000c1e1b00 */
[----:B---3--:R-:W2:Y:S02]  /*02a0*/  LD.E R0, desc[UR4][R4.64+0x14] ;  /* 0x0000140404007980 */ /* 0x008ea4000c101900 */
[----:B--2---:R-:W-:-:S05]  /*02b0*/  VIADD R15, R0, 0x1 ;  /* 0x00000001000f7836 */ /* 0x004fca0000000000 */
[----:B------:R2:W-:Y:S04]  /*02c0*/  ST.E desc[UR4][R4.64+0x14], R15 ;  /* 0x0000140f04007985 */ /* 0x0005e8000c101904 */
[----:B------:R-:W3:Y:S04]  /*02d0*/  LDG.E.64 R6, desc[UR4][R16.64+0x18] ;  /* 0x0000180410067981 */ /* 0x000ee8000c1e1b00 */
[----:B---3--:R-:W0:Y:S02]  /*02e0*/  LD.E R0, desc[UR4][R6.64+0x18] ;  /* 0x0000180406007980 */ /* 0x008e24000c101900 */
[----:B0-----:R-:W-:-:S05]  /*02f0*/  IADD3 R11, PT, PT, R0, 0x1, RZ ;  /* 0x00000001000b7810 */ /* 0x001fca0007ffe0ff */
[----:B------:R0:W-:Y:S04]  /*0300*/  ST.E desc[UR4][R6.64+0x18], R11 ;  /* 0x0000180b06007985 */ /* 0x0001e8000c101904 */
[----:B------:R-:W3:Y:S04]  /*0310*/  LDG.E.64 R8, desc[UR4][R16.64+0x18] ;  /* 0x0000180410087981 */ /* 0x000ee8000c1e1b00 */
[----:B---3--:R-:W1:Y:S02]  /*0320*/  LD.E R0, desc[UR4][R8.64+0x1c] ;  /* 0x00001c0408007980 */ /* 0x008e64000c101900 */
[----:B-1----:R-:W-:-:S05]  /*0330*/  VIADD R13, R0, 0x1 ;  /* 0x00000001000d7836 */ /* 0x002fca0000000000 */
[----:B------:R-:W-:Y:S04]  /*0340*/  ST.E desc[UR4][R8.64+0x1c], R13 ;  /* 0x00001c0d08007985 */ /* 0x000fe8000c101904 */
[----:B------:R-:W3:Y:S04]  /*0350*/  LDG.E.64 R2, desc[UR4][R16.64+0x18] ;  /* 0x0000180410027981 */ /* 0x000ee8000c1e1b00 */
[----:B---3--:R-:W2:Y:S02]  /*0360*/  LD.E R0, desc[UR4][R2.64+0x20] ;  /* 0x0000200402007980 */ /* 0x008ea4000c101900 */
[----:B--2---:R-:W-:-:S05]  /*0370*/  IADD3 R15, PT, PT, R0, 0x1, RZ ;  /* 0x00000001000f7810 */ /* 0x004fca0007ffe0ff */
[----:B------:R-:W-:Y:S04]  /*0380*/  ST.E desc[UR4][R2.64+0x20], R15 ;  /* 0x0000200f02007985 */ /* 0x000fe8000c101904 */
[----:B------:R-:W2:Y:S04]  /*0390*/  LDG.E.64 R4, desc[UR4][R16.64+0x18] ;  /* 0x0000180410047981 */ /* 0x000ea8000c1e1b00 */
[----:B--2---:R-:W0:Y:S02]  /*03a0*/  LD.E R0, desc[UR4][R4.64+0x24] ;  /* 0x0000240404007980 */ /* 0x004e24000c101900 */
[----:B0-----:R-:W-:-:S05]  /*03b0*/  VIADD R11, R0, 0x1 ;  /* 0x00000001000b7836 */ /* 0x001fca0000000000 */
[----:B------:R-:W-:Y:S04]  /*03c0*/  ST.E desc[UR4][R4.64+0x24], R11 ;  /* 0x0000240b04007985 */ /* 0x000fe8000c101904 */
[----:B------:R-:W2:Y:S04]  /*03d0*/  LDG.E.64 R6, desc[UR4][R16.64+0x8] ;  /* 0x0000080410067981 */ /* 0x000ea8000c1e1b00 */
[----:B--2---:R-:W2:Y:S04]  /*03e0*/  LD.E.64 R6, desc[UR4][R6.64] ;  /* 0x0000000406067980 */ /* 0x004ea8000c101b00 */
[----:B--2---:R-:W-:Y:S01]  /*03f0*/  STG.E.64 desc[UR4][R16.64+0x10], R6 ;  /* 0x0000100610007986 */ /* 0x004fe2000c101b04 */
[----:B------:R-:W-:Y:S05]  /*0400*/  EXIT ;  /* 0x000000000000794d */ /* 0x000fea0003800000 */
.L_x_1:
[----:B------:R-:W-:-:S00]  /*0410*/  BRA `(.L_x_1) ;  /* 0xfffffffc00fc7947 */ /* 0x000fc0000383ffff */
[----:B------:R-:W-:-:S00]  /*0420*/  NOP ;  /* 0x0000000000007918 */ /* 0x000fc00000000000 */
        /* <DEDUP_REMOVED lines=13> */
.L_x_6:


//--------------------- .text._Z5test2i           --------------------------
	.section	.text._Z5test2i,"ax",@progbits
	.align	128
        .global         _Z5test2i
        .type           _Z5test2i,@function
        .size           _Z5test2i,(.L_x_7 - _Z5test2i)
        .other          _Z5test2i,@"STO_CUDA_ENTRY STV_DEFAULT"
_Z5test2i:
.text._Z5test2i:
        /* <DEDUP_REMOVED lines=9> */
[----:B----4-:R-:W-:-:S02]  /*0090*/  IMAD.U32 R4, RZ, RZ, UR6 ;  /* 0x00000006ff047e24 */ /* 0x010fc4000f8e00ff */
[----:B------:R-:W-:Y:S01]  /*00a0*/  IMAD.U32 R5, RZ, RZ, UR7 ;  /* 0x00000007ff057e24 */ /* 0x000fe2000f8e00ff */
[----:B-----5:R-:W-:Y:S01]  /*00b0*/  IADD3.X R7, PT, PT, RZ, UR5, RZ, P0, !PT ;  /* 0x00000005ff077c10 */ /* 0x020fe200087fe4ff */
[----:B-1----:R2:W-:Y:S08]  /*00c0*/  STL [R1], R0 ;  /* 0x0000000001007387 */ /* 0x0025f00000100800 */
[----:B------:R-:W-:-:S07]  /*00d0*/  LEPC R20, `(.L_x_2) ;  /* 0x000000001014794e */ /* 0x000fce0000000000 */
[----:B--23--:R-:W-:Y:S05]  /*00e0*/  CALL.ABS.NOINC R8 ;  /* 0x0000000008007343 */ /* 0x00cfea0003c00000 */
.L_x_2:
[----:B------:R-:W0:Y:S01]  /*00f0*/  LDC.64 R2, c[0x4][R2] ;  /* 0x0100000002027b82 */ /* 0x000e220000000a00 */
[----:B------:R-:W1:Y:S01]  /*0100*/  LDCU.64 UR4, c[0x4][0x10] ;  /* 0x01000200ff0477ac */ /* 0x000e620008000a00 */
[----:B------:R-:W-:Y:S01]  /*0110*/  CS2R R6, SRZ ;  /* 0x0000000000067805 */ /* 0x000fe2000001ff00 */
[----:B-1----:R-:W-:Y:S01]  /*0120*/  IMAD.U32 R4, RZ, RZ, UR4 ;  /* 0x00000004ff047e24 */ /* 0x002fe2000f8e00ff */
[----:B------:R-:W-:-:S07]  /*0130*/  MOV R5, UR5 ;  /* 0x0000000500057c02 */ /* 0x000fce0008000f00 */
[----:B------:R-:W-:-:S07]  /*0140*/  LEPC R20, `(.L_x_3) ;  /* 0x000000001014794e */ /* 0x000fce0000000000 */
[----:B0-----:R-:W-:Y:S05]  /*0150*/  CALL.ABS.NOINC R2 ;  /* 0x0000000002007343 */ /* 0x001fea0003c00000 */
.L_x_3:
[----:B------:R-:W-:Y:S05]  /*0160*/  EXIT ;  /* 0x000000000000794d */ /* 0x000fea0003800000 */
.L_x_4:
        /* <DEDUP_REMOVED lines=9> */
.L_x_7:


//--------------------- .text._Z7pointerP4testPdi --------------------------
	.section	.text._Z7pointerP4testPdi,"ax",@progbits
	.align	128
        .global         _Z7pointerP4testPdi
        .type           _Z7pointerP4testPdi,@function
        .size           _Z7pointerP4testPdi,(.L_x_8 - _Z7pointerP4testPdi)
        .other          _Z7pointerP4testPdi,@"STO_CUDA_ENTRY STV_DEFAULT"
_Z7pointerP4testPdi:
.text._Z7pointerP4testPdi:
[----:B------:R-:W-:Y:S01]  /*0000*/  LDC R1, c[0x0][0x37c] ;  /* 0x0000df00ff017b82 */ /* 0x000fe20000000800 */
[----:B------:R-:W0:Y:S07]  /*0010*/  S2R R7, SR_TID.X ;  /* 0x0000000000077919 */ /* 0x000e2e0000002100 */
[----:B------:R-:W0:Y:S01]  /*0020*/  S2UR UR4, SR_CTAID.X ;  /* 0x00000000000479c3 */ /* 0x000e220000002500 */
[----:B------:R-:W1:Y:S07]  /*0030*/  LDCU UR5, c[0x0][0x390] ;  /* 0x00007200ff0577ac */ /* 0x000e6e0008000800 */
[----:B------:R-:W0:Y:S02]  /*0040*/  LDC R0, c[0x0][0x360] ;  /* 0x0000d800ff007b82 */ /* 0x000e240000000800 */
[----:B0-----:R-:W-:-:S05]  /*0050*/  IMAD R7, R0, UR4, R7 ;  /* 0x0000000400077c24 */ /* 0x001fca000f8e0207 */
[----:B-1----:R-:W-:-:S13]  /*0060*/  ISETP.GE.AND P0, PT, R7, UR5, PT ;  /* 0x0000000507007c0c */ /* 0x002fda000bf06270 */
[----:B------:R-:W-:Y:S05]  /*0070*/  @P0 EXIT ;  /* 0x000000000000094d */ /* 0x000fea0003800000 */
[----:B------:R-:W0:Y:S01]  /*0080*/  LDC.64 R2, c[0x0][0x388] ;  /* 0x0000e200ff027b82 */ /* 0x000e220000000a00 */
[----:B------:R-:W1:Y:S07]  /*0090*/  LDCU.64 UR4, c[0x0][0x358] ;  /* 0x00006b00ff0477ac */ /* 0x000e6e0008000a00 */
[----:B------:R-:W2:Y:S01]  /*00a0*/  LDC.64 R4, c[0x0][0x380] ;  /* 0x0000e000ff047b82 */ /* 0x000ea20000000a00 */
[----:B0-----:R-:W-:-:S04]  /*00b0*/  IMAD.WIDE R2, R7, 0x8, R2 ;  /* 0x0000000807027825 */ /* 0x001fc800078e0202 */
[----:B--2---:R-:W-:-:S05]  /*00c0*/  IMAD.WIDE R4, R7, 0x20, R4 ;  /* 0x0000002007047825 */ /* 0x004fca00078e0204 */
[----:B-1----:R-:W-:Y:S01]  /*00d0*/  STG.E.64 desc[UR4][R4.64+0x8], R2 ;  /* 0x0000080204007986 */ /* 0x002fe2000c101b04 */
[----:B------:R-:W-:Y:S05]  /*00e0*/  EXIT ;  /* 0x000000000000794d */ /* 0x000fea0003800000 */
.L_x_5:
        /* <DEDUP_REMOVED lines=9> */
.L_x_8:


//--------------------- .nv.global.init           --------------------------
	.section	.nv.global.init,"aw",@progbits
.nv.global.init:
	.type		$str,@object
	.size		$str,($str$1 - $str)
$str:
        /*0000*/ 	.byte	0x69, 0x6e, 0x64, 0x65, 0x78, 0x20, 0x3d, 0x20, 0x25, 0x64, 0x0a, 0x00
	.type		$str$1,@object
	.size		$str$1,(.L_1 - $str$1)
$str$1:
        /*000c*/ 	.byte	0x43, 0x55, 0x44, 0x41, 0x20, 0x73, 0x61, 0x69, 0x64, 0x3a, 0x20, 0x68, 0x65, 0x6c, 0x6c, 0x6f
        /*001c*/ 	.byte	0x20, 0x77, 0x6f, 0x72, 0x6c, 0x64, 0x00
.L_1:


//--------------------- .nv.shared.reserved.0     --------------------------
	.section	.nv.shared.reserved.0,"aw",@nobits
	.weak		__nv_reservedSMEM_offset_0_alias
	.size		__nv_reservedSMEM_offset_0_alias, 0, 64
	.other		__nv_reservedSMEM_offset_0_alias,@"STO_CUDA_RESERVED_SHARED STV_DEFAULT"
__nv_reservedSMEM_offset_0_alias:
	.zero		0
	.zero		64


//--------------------- .nv.constant0._Z7testingP4testi --------------------------
	.section	.nv.constant0._Z7testingP4testi,"a",@progbits
	.sectionflags	@""
	.align	4
.nv.constant0._Z7testingP4testi:
	.zero		908


//--------------------- .nv.constant0._Z5test2i   --------------------------
	.section	.nv.constant0._Z5test2i,"a",@progbits
	.sectionflags	@""
	.align	4
.nv.constant0._Z5test2i:
	.zero		900


//--------------------- .nv.constant0._Z7pointerP4testPdi --------------------------
	.section	.nv.constant0._Z7pointerP4testPdi,"a",@progbits
	.sectionflags	@""
	.align	4
.nv.constant0._Z7pointerP4testPdi:
	.zero		916


//--------------------- SYMBOLS --------------------------

	.type		.nv.reservedSmem.offset0,@object
	.size		.nv.reservedSmem.offset0,0x4
	.type		vprintf,@function
